//
// Generated by NVIDIA NVVM Compiler
//
// Compiler Build ID: CL-36424714
// Cuda compilation tools, release 13.0, V13.0.88
// Based on NVVM 20.0.0
//

.version 9.0
.target sm_100
.address_size 64

	// .globl	_Z16coalesced_accessPfi

.visible .entry _Z16coalesced_accessPfi(
	.param .u64 .ptr .align 1 _Z16coalesced_accessPfi_param_0,
	.param .u32 _Z16coalesced_accessPfi_param_1
)
{
	.reg .pred 	%p<2>;
	.reg .b32 	%r<6>;
	.reg .b32 	%f<3>;
	.reg .b64 	%rd<5>;

	ld.param.u64 	%rd1, [_Z16coalesced_accessPfi_param_0];
	ld.param.u32 	%r2, [_Z16coalesced_accessPfi_param_1];
	mov.u32 	%r3, %ctaid.x;
	mov.u32 	%r4, %ntid.x;
	mov.u32 	%r5, %tid.x;
	mad.lo.s32 	%r1, %r3, %r4, %r5;
	setp.ge.s32 	%p1, %r1, %r2;
	@%p1 bra 	$L__BB0_2;
	cvta.to.global.u64 	%rd2, %rd1;
	mul.wide.s32 	%rd3, %r1, 4;
	add.s64 	%rd4, %rd2, %rd3;
	ld.global.f32 	%f1, [%rd4];
	add.f32 	%f2, %f1, %f1;
	st.global.f32 	[%rd4], %f2;
$L__BB0_2:
	ret;

}
	// .globl	_Z18uncoalesced_accessPfi
.visible .entry _Z18uncoalesced_accessPfi(
	.param .u64 .ptr .align 1 _Z18uncoalesced_accessPfi_param_0,
	.param .u32 _Z18uncoalesced_accessPfi_param_1
)
{
	.reg .pred 	%p<2>;
	.reg .b32 	%r<8>;
	.reg .b32 	%f<3>;
	.reg .b64 	%rd<5>;

	ld.param.u64 	%rd1, [_Z18uncoalesced_accessPfi_param_0];
	ld.param.u32 	%r1, [_Z18uncoalesced_accessPfi_param_1];
	setp.lt.s32 	%p1, %r1, 0;
	@%p1 bra 	$L__BB1_2;
	cvta.to.global.u64 	%rd2, %rd1;
	mov.u32 	%r2, %tid.x;
	mov.u32 	%r3, %ntid.x;
	mov.u32 	%r4, %ctaid.x;
	mad.lo.s32 	%r5, %r4, %r3, %r2;
	shl.b32 	%r6, %r5, 5;
	rem.s32 	%r7, %r6, %r1;
	mul.wide.s32 	%rd3, %r7, 4;
	add.s64 	%rd4, %rd2, %rd3;
	ld.global.f32 	%f1, [%rd4];
	add.f32 	%f2, %f1, %f1;
	st.global.f32 	[%rd4], %f2;
$L__BB1_2:
	ret;

}


// ===== COMPILED SASS (sm_100) =====

	.target	sm_100

	.elftype	@"ET_EXEC"


//--------------------- .note.nv.tkinfo           --------------------------
	.section	.note.nv.tkinfo,"",@"SHT_NOTE"
	.sectionflags	@"SHF_NOTE_NV_TKINFO"
	.tkinfo
        /*0018*/ 	.word	0x00000002
        /*0030*/ 	.string	""
        /*0030*/ 	.string	"ptxas"
        /*0030*/ 	.string	"Cuda compilation tools, release 13.0, V13.0.88"
        /*0030*/ 	.string	"Build cuda_13.0.r13.0/compiler.36424714_0"
        /*0030*/ 	.string	"-arch sm_100 -m 64 "



//--------------------- .note.nv.cuinfo           --------------------------
	.section	.note.nv.cuinfo,"",@"SHT_NOTE"
	.sectionflags	@"SHF_NOTE_NV_CUINFO"
        /*0018*/ 	.short	0x0002
        /*001a*/ 	.short	0x0064
        /*001c*/ 	.short	0x0082
	.zero		2


//--------------------- .nv.info                  --------------------------
	.section	.nv.info,"",@"SHT_CUDA_INFO"
	.align	4


	//----- nvinfo : EIATTR_REGCOUNT
	.align		4
        /*0000*/ 	.byte	0x04, 0x2f
        /*0002*/ 	.short	(.L_1 - .L_0)
	.align		4
.L_0:
        /*0004*/ 	.word	index@(_Z16coalesced_accessPfi)
        /*0008*/ 	.word	0x00000008


	//----- nvinfo : EIATTR_FRAME_SIZE
	.align		4
.L_1:
        /*000c*/ 	.byte	0x04, 0x11
        /*000e*/ 	.short	(.L_3 - .L_2)
	.align		4
.L_2:
        /*0010*/ 	.word	index@(_Z16coalesced_accessPfi)
        /*0014*/ 	.word	0x00000000


	//----- nvinfo : EIATTR_REGCOUNT
	.align		4
.L_3:
        /*0018*/ 	.byte	0x04, 0x2f
        /*001a*/ 	.short	(.L_5 - .L_4)
	.align		4
.L_4:
        /*001c*/ 	.word	index@(_Z18uncoalesced_accessPfi)
        /*0020*/ 	.word	0x0000000b


	//----- nvinfo : EIATTR_FRAME_SIZE
	.align		4
.L_5:
        /*0024*/ 	.byte	0x04, 0x11
        /*0026*/ 	.short	(.L_7 - .L_6)
	.align		4
.L_6:
        /*0028*/ 	.word	index@(_Z18uncoalesced_accessPfi)
        /*002c*/ 	.word	0x00000000


	//----- nvinfo : EIATTR_MIN_STACK_SIZE
	.align		4
.L_7:
        /*0030*/ 	.byte	0x04, 0x12
        /*0032*/ 	.short	(.L_9 - .L_8)
	.align		4
.L_8:
        /*0034*/ 	.word	index@(_Z18uncoalesced_accessPfi)
        /*0038*/ 	.word	0x00000000


	//----- nvinfo : EIATTR_MIN_STACK_SIZE
	.align		4
.L_9:
        /*003c*/ 	.byte	0x04, 0x12
        /*003e*/ 	.short	(.L_11 - .L_10)
	.align		4
.L_10:
        /*0040*/ 	.word	index@(_Z16coalesced_accessPfi)
        /*0044*/ 	.word	0x00000000
.L_11:


//--------------------- .nv.compat                --------------------------
	.section	.nv.compat,"",@"SHT_CUDA_COMPAT_INFO"
	.align	4
        /*0000*/ 	.byte	0x02, 0x09, 0x00, 0x00, 0x02, 0x02, 0x01, 0x00, 0x02, 0x05, 0x05, 0x00, 0x03, 0x07, 0x01, 0x01
        /*0010*/ 	.byte	0x02, 0x03, 0x00, 0x00, 0x02, 0x06, 0x01, 0x00, 0x04, 0x0b, 0x08, 0x00, 0x09, 0x00, 0x00, 0x00
        /*0020*/ 	.byte	0x00, 0x00, 0x00, 0x00


//--------------------- .nv.info._Z18uncoalesced_accessPfi --------------------------
	.section	.nv.info._Z18uncoalesced_accessPfi,"",@"SHT_CUDA_INFO"
	.sectionflags	@""
	.align	4


	//----- nvinfo : EIATTR_CUDA_API_VERSION
	.align		4
        /*0000*/ 	.byte	0x04, 0x37
        /*0002*/ 	.short	(.L_13 - .L_12)
.L_12:
        /*0004*/ 	.word	0x00000082


	//----- nvinfo : EIATTR_KPARAM_INFO
	.align		4
.L_13:
        /*0008*/ 	.byte	0x04, 0x17
        /*000a*/ 	.short	(.L_15 - .L_14)
.L_14:
        /*000c*/ 	.word	0x00000000
        /*0010*/ 	.short	0x0001
        /*0012*/ 	.short	0x0008
        /*0014*/ 	.byte	0x00, 0xf0, 0x11, 0x00


	//----- nvinfo : EIATTR_KPARAM_INFO
	.align		4
.L_15:
        /*0018*/ 	.byte	0x04, 0x17
        /*001a*/ 	.short	(.L_17 - .L_16)
.L_16:
        /*001c*/ 	.word	0x00000000
        /*0020*/ 	.short	0x0000
        /*0022*/ 	.short	0x0000
        /*0024*/ 	.byte	0x00, 0xf5, 0x21, 0x00


	//----- nvinfo : EIATTR_SPARSE_MMA_MASK
	.align		4
.L_17:
        /*0028*/ 	.byte	0x03, 0x50
        /*002a*/ 	.short	0x0000


	//----- nvinfo : EIATTR_MAXREG_COUNT
	.align		4
        /*002c*/ 	.byte	0x03, 0x1b
        /*002e*/ 	.short	0x00ff


	//----- nvinfo : EIATTR_MERCURY_ISA_VERSION
	.align		4
        /*0030*/ 	.byte	0x03, 0x5f
        /*0032*/ 	.short	0x0101


	//----- nvinfo : EIATTR_VRC_CTA_INIT_COUNT
	.align		4
        /*0034*/ 	.byte	0x02, 0x4a
	.zero		1
	.zero		1


	//----- nvinfo : EIATTR_EXIT_INSTR_OFFSETS
	.align		4
        /*0038*/ 	.byte	0x04, 0x1c
        /*003a*/ 	.short	(.L_19 - .L_18)


	//   ....[0]....
.L_18:
        /*003c*/ 	.word	0x00000030


	//   ....[1]....
        /*0040*/ 	.word	0x00000240


	//----- nvinfo : EIATTR_CBANK_PARAM_SIZE
	.align		4
.L_19:
        /*0044*/ 	.byte	0x03, 0x19
        /*0046*/ 	.short	0x000c


	//----- nvinfo : EIATTR_PARAM_CBANK
	.align		4
        /*0048*/ 	.byte	0x04, 0x0a
        /*004a*/ 	.short	(.L_21 - .L_20)
	.align		4
.L_20:
        /*004c*/ 	.word	index@(.nv.constant0._Z18uncoalesced_accessPfi)
        /*0050*/ 	.short	0x0380
        /*0052*/ 	.short	0x000c


	//----- nvinfo : EIATTR_SW_WAR
	.align		4
.L_21:
        /*0054*/ 	.byte	0x04, 0x36
        /*0056*/ 	.short	(.L_23 - .L_22)
.L_22:
        /*0058*/ 	.word	0x00000008
.L_23:


//--------------------- .nv.info._Z16coalesced_accessPfi --------------------------
	.section	.nv.info._Z16coalesced_accessPfi,"",@"SHT_CUDA_INFO"
	.sectionflags	@""
	.align	4


	//----- nvinfo : EIATTR_CUDA_API_VERSION
	.align		4
        /*0000*/ 	.byte	0x04, 0x37
        /*0002*/ 	.short	(.L_25 - .L_24)
.L_24:
        /*0004*/ 	.word	0x00000082


	//----- nvinfo : EIATTR_KPARAM_INFO
	.align		4
.L_25:
        /*0008*/ 	.byte	0x04, 0x17
        /*000a*/ 	.short	(.L_27 - .L_26)
.L_26:
        /*000c*/ 	.word	0x00000000
        /*0010*/ 	.short	0x0001
        /*0012*/ 	.short	0x0008
        /*0014*/ 	.byte	0x00, 0xf0, 0x11, 0x00


	//----- nvinfo : EIATTR_KPARAM_INFO
	.align		4
.L_27:
        /*0018*/ 	.byte	0x04, 0x17
        /*001a*/ 	.short	(.L_29 - .L_28)
.L_28:
        /*001c*/ 	.word	0x00000000
        /*0020*/ 	.short	0x0000
        /*0022*/ 	.short	0x0000
        /*0024*/ 	.byte	0x00, 0xf5, 0x21, 0x00


	//----- nvinfo : EIATTR_SPARSE_MMA_MASK
	.align		4
.L_29:
        /*0028*/ 	.byte	0x03, 0x50
        /*002a*/ 	.short	0x0000


	//----- nvinfo : EIATTR_MAXREG_COUNT
	.align		4
        /*002c*/ 	.byte	0x03, 0x1b
        /*002e*/ 	.short	0x00ff


	//----- nvinfo : EIATTR_MERCURY_ISA_VERSION
	.align		4
        /*0030*/ 	.byte	0x03, 0x5f
        /*0032*/ 	.short	0x0101


	//----- nvinfo : EIATTR_VRC_CTA_INIT_COUNT
	.align		4
        /*0034*/ 	.byte	0x02, 0x4a
	.zero		1
	.zero		1


	//----- nvinfo : EIATTR_EXIT_INSTR_OFFSETS
	.align		4
        /*0038*/ 	.byte	0x04, 0x1c
        /*003a*/ 	.short	(.L_31 - .L_30)


	//   ....[0]....
.L_30:
        /*003c*/ 	.word	0x00000070


	//   ....[1]....
        /*0040*/ 	.word	0x000000e0


	//----- nvinfo : EIATTR_CBANK_PARAM_SIZE
	.align		4
.L_31:
        /*0044*/ 	.byte	0x03, 0x19
        /*0046*/ 	.short	0x000c


	//----- nvinfo : EIATTR_PARAM_CBANK
	.align		4
        /*0048*/ 	.byte	0x04, 0x0a
        /*004a*/ 	.short	(.L_33 - .L_32)
	.align		4
.L_32:
        /*004c*/ 	.word	index@(.nv.constant0._Z16coalesced_accessPfi)
        /*0050*/ 	.short	0x0380
        /*0052*/ 	.short	0x000c


	//----- nvinfo : EIATTR_SW_WAR
	.align		4
.L_33:
        /*0054*/ 	.byte	0x04, 0x36
        /*0056*/ 	.short	(.L_35 - .L_34)
.L_34:
        /*0058*/ 	.word	0x00000008
.L_35:


//--------------------- .nv.callgraph             --------------------------
	.section	.nv.callgraph,"",@"SHT_CUDA_CALLGRAPH"
	.align	4
	.sectionentsize	8
	.align		4
        /*0000*/ 	.word	0x00000000
	.align		4
        /*0004*/ 	.word	0xffffffff
	.align		4
        /*0008*/ 	.word	0x00000000
	.align		4
        /*000c*/ 	.word	0xfffffffe
	.align		4
        /*0010*/ 	.word	0x00000000
	.align		4
        /*0014*/ 	.word	0xfffffffd
	.align		4
        /*0018*/ 	.word	0x00000000
	.align		4
        /*001c*/ 	.word	0xfffffffc


//--------------------- .text._Z18uncoalesced_accessPfi --------------------------
	.section	.text._Z18uncoalesced_accessPfi,"ax",@progbits
	.align	128
        .global         _Z18uncoalesced_accessPfi
        .type           _Z18uncoalesced_accessPfi,@function
        .size           _Z18uncoalesced_accessPfi,(.L_x_2 - _Z18uncoalesced_accessPfi)
        .other          _Z18uncoalesced_accessPfi,@"STO_CUDA_ENTRY STV_DEFAULT"
_Z18uncoalesced_accessPfi:
.text._Z18uncoalesced_accessPfi:
[----:B------:R-:W-:Y:S08]  /*0000*/  LDC R1, c[0x0][0x37c] ;  /* 0x0000df00ff017b82 */ /* 0x000ff00000000800 */
[----:B------:R-:W0:Y:S02]  /*0010*/  LDC R8, c[0x0][0x388] ;  /* 0x0000e200ff087b82 */ /* 0x000e240000000800 */
[----:B0-----:R-:W-:-:S13]  /*0020*/  ISETP.GE.AND P0, PT, R8, RZ, PT ;  /* 0x000000ff0800720c */ /* 0x001fda0003f06270 */
[----:B------:R-:W-:Y:S05]  /*0030*/  @!P0 EXIT ;  /* 0x000000000000894d */ /* 0x000fea0003800000 */
[----:B------:R-:W-:Y:S01]  /*0040*/  IABS R7, R8 ;  /* 0x0000000800077213 */ /* 0x000fe20000000000 */
[----:B------:R-:W0:Y:S01]  /*0050*/  S2R R0, SR_TID.X ;  /* 0x0000000000007919 */ /* 0x000e220000002100 */
[----:B------:R-:W0:Y:S02]  /*0060*/  LDCU UR4, c[0x0][0x360] ;  /* 0x00006c00ff0477ac */ /* 0x000e240008000800 */
[----:B------:R-:W1:Y:S01]  /*0070*/  I2F.RP R4, R7 ;  /* 0x0000000700047306 */ /* 0x000e620000209400 */
[----:B------:R-:W0:Y:S07]  /*0080*/  S2R R5, SR_CTAID.X ;  /* 0x0000000000057919 */ /* 0x000e2e0000002500 */
[----:B-1----:R-:W1:Y:S02]  /*0090*/  MUFU.RCP R4, R4 ;  /* 0x0000000400047308 */ /* 0x002e640000001000 */
[----:B-1----:R-:W-:-:S02]  /*00a0*/  VIADD R2, R4, 0xffffffe ;  /* 0x0ffffffe04027836 */ /* 0x002fc40000000000 */
[----:B0-----:R-:W-:Y:S01]  /*00b0*/  IMAD R0, R5, UR4, R0 ;  /* 0x0000000405007c24 */ /* 0x001fe2000f8e0200 */
[----:B------:R-:W0:Y:S03]  /*00c0*/  LDCU.64 UR4, c[0x0][0x358] ;  /* 0x00006b00ff0477ac */ /* 0x000e260008000a00 */
[----:B------:R1:W2:Y:S01]  /*00d0*/  F2I.FTZ.U32.TRUNC.NTZ R3, R2 ;  /* 0x0000000200037305 */ /* 0x0002a2000021f000 */
[----:B------:R-:W-:-:S04]  /*00e0*/  SHF.L.U32 R0, R0, 0x5, RZ ;  /* 0x0000000500007819 */ /* 0x000fc800000006ff */
[----:B------:R-:W-:Y:S01]  /*00f0*/  IABS R4, R0 ;  /* 0x0000000000047213 */ /* 0x000fe20000000000 */
[----:B-1----:R-:W-:Y:S01]  /*0100*/  IMAD.MOV.U32 R2, RZ, RZ, RZ ;  /* 0x000000ffff027224 */ /* 0x002fe200078e00ff */
[----:B------:R-:W-:Y:S01]  /*0110*/  ISETP.GE.AND P2, PT, R0, RZ, PT ;  /* 0x000000ff0000720c */ /* 0x000fe20003f46270 */
[----:B--2---:R-:W-:-:S04]  /*0120*/  IMAD.MOV R6, RZ, RZ, -R3 ;  /* 0x000000ffff067224 */ /* 0x004fc800078e0a03 */
[----:B------:R-:W-:-:S04]  /*0130*/  IMAD R5, R6, R7, RZ ;  /* 0x0000000706057224 */ /* 0x000fc800078e02ff */
[----:B------:R-:W-:-:S06]  /*0140*/  IMAD.HI.U32 R3, R3, R5, R2 ;  /* 0x0000000503037227 */ /* 0x000fcc00078e0002 */
[----:B------:R-:W-:-:S05]  /*0150*/  IMAD.HI.U32 R3, R3, R4, RZ ;  /* 0x0000000403037227 */ /* 0x000fca00078e00ff */
[----:B------:R-:W-:-:S05]  /*0160*/  IADD3 R3, PT, PT, -R3, RZ, RZ ;  /* 0x000000ff03037210 */ /* 0x000fca0007ffe1ff */
[C---:B------:R-:W-:Y:S02]  /*0170*/  IMAD R4, R7.reuse, R3, R4 ;  /* 0x0000000307047224 */ /* 0x040fe400078e0204 */
[----:B------:R-:W1:Y:S03]  /*0180*/  LDC.64 R2, c[0x0][0x380] ;  /* 0x0000e000ff027b82 */ /* 0x000e660000000a00 */
[----:B------:R-:W-:-:S13]  /*0190*/  ISETP.GT.U32.AND P0, PT, R7, R4, PT ;  /* 0x000000040700720c */ /* 0x000fda0003f04070 */
[----:B------:R-:W-:Y:S01]  /*01a0*/  @!P0 IMAD.IADD R4, R4, 0x1, -R7 ;  /* 0x0000000104048824 */ /* 0x000fe200078e0a07 */
[----:B------:R-:W-:-:S04]  /*01b0*/  ISETP.NE.AND P0, PT, R8, RZ, PT ;  /* 0x000000ff0800720c */ /* 0x000fc80003f05270 */
[----:B------:R-:W-:-:S13]  /*01c0*/  ISETP.GT.U32.AND P1, PT, R7, R4, PT ;  /* 0x000000040700720c */ /* 0x000fda0003f24070 */
[----:B------:R-:W-:-:S04]  /*01d0*/  @!P1 IADD3 R4, PT, PT, R4, -R7, RZ ;  /* 0x8000000704049210 */ /* 0x000fc80007ffe0ff */
[----:B------:R-:W-:Y:S02]  /*01e0*/  @!P2 IADD3 R4, PT, PT, -R4, RZ, RZ ;  /* 0x000000ff0404a210 */ /* 0x000fe40007ffe1ff */
[----:B------:R-:W-:-:S05]  /*01f0*/  @!P0 LOP3.LUT R4, RZ, R8, RZ, 0x33, !PT ;  /* 0x00000008ff048212 */ /* 0x000fca00078e33ff */
[----:B-1----:R-:W-:-:S05]  /*0200*/  IMAD.WIDE R2, R4, 0x4, R2 ;  /* 0x0000000404027825 */ /* 0x002fca00078e0202 */
[----:B0-----:R-:W2:Y:S02]  /*0210*/  LDG.E R0, desc[UR4][R2.64] ;  /* 0x0000000402007981 */ /* 0x001ea4000c1e1900 */
[----:B--2---:R-:W-:-:S05]  /*0220*/  FADD R5, R0, R0 ;  /* 0x0000000000057221 */ /* 0x004fca0000000000 */
[----:B------:R-:W-:Y:S01]  /*0230*/  STG.E desc[UR4][R2.64], R5 ;  /* 0x0000000502007986 */ /* 0x000fe2000c101904 */
[----:B------:R-:W-:Y:S05]  /*0240*/  EXIT ;  /* 0x000000000000794d */ /* 0x000fea0003800000 */
.L_x_0:
[----:B------:R-:W-:-:S00]  /*0250*/  BRA `(.L_x_0) ;  /* 0xfffffffc00fc7947 */ /* 0x000fc0000383ffff */
[----:B------:R-:W-:-:S00]  /*0260*/  NOP ;  /* 0x0000000000007918 */ /* 0x000fc00000000000 */
        /* <DEDUP_REMOVED lines=9> */
.L_x_2:


//--------------------- .text._Z16coalesced_accessPfi --------------------------
	.section	.text._Z16coalesced_accessPfi,"ax",@progbits
	.align	128
        .global         _Z16coalesced_accessPfi
        .type           _Z16coalesced_accessPfi,@function
        .size           _Z16coalesced_accessPfi,(.L_x_3 - _Z16coalesced_accessPfi)
        .other          _Z16coalesced_accessPfi,@"STO_CUDA_ENTRY STV_DEFAULT"
_Z16coalesced_accessPfi:
.text._Z16coalesced_accessPfi:
[----:B------:R-:W-:Y:S01]  /*0000*/  LDC R1, c[0x0][0x37c] ;  /* 0x0000df00ff017b82 */ /* 0x000fe20000000800 */
[----:B------:R-:W0:Y:S07]  /*0010*/  S2R R0, SR_TID.X ;  /* 0x0000000000007919 */ /* 0x000e2e0000002100 */
[----:B------:R-:W0:Y:S01]  /*0020*/  S2UR UR4, SR_CTAID.X ;  /* 0x00000000000479c3 */ /* 0x000e220000002500 */
[----:B------:R-:W1:Y:S07]  /*0030*/  LDCU UR5, c[0x0][0x388] ;  /* 0x00007100ff0577ac */ /* 0x000e6e0008000800 */
[----:B------:R-:W0:Y:S02]  /*0040*/  LDC R5, c[0x0][0x360] ;  /* 0x0000d800ff057b82 */ /* 0x000e240000000800 */
[----:B0-----:R-:W-:-:S05]  /*0050*/  IMAD R5, R5, UR4, R0 ;  /* 0x0000000405057c24 */ /* 0x001fca000f8e0200 */
[----:B-1----:R-:W-:-:S13]  /*0060*/  ISETP.GE.AND P0, PT, R5, UR5, PT ;  /* 0x0000000505007c0c */ /* 0x002fda000bf06270 */
[----:B------:R-:W-:Y:S05]  /*0070*/  @P0 EXIT ;  /* 0x000000000000094d */ /* 0x000fea0003800000 */
[----:B------:R-:W0:Y:S01]  /*0080*/  LDC.64 R2, c[0x0][0x380] ;  /* 0x0000e000ff027b82 */ /* 0x000e220000000a00 */
[----:B------:R-:W1:Y:S01]  /*0090*/  LDCU.64 UR4, c[0x0][0x358] ;  /* 0x00006b00ff0477ac */ /* 0x000e620008000a00 */
[----:B0-----:R-:W-:-:S05]  /*00a0*/  IMAD.WIDE R2, R5, 0x4, R2 ;  /* 0x0000000405027825 */ /* 0x001fca00078e0202 */
[----:B-1----:R-:W2:Y:S02]  /*00b0*/  LDG.E R0, desc[UR4][R2.64] ;  /* 0x0000000402007981 */ /* 0x002ea4000c1e1900 */
[----:B--2---:R-:W-:-:S05]  /*00c0*/  FADD R5, R0, R0 ;  /* 0x0000000000057221 */ /* 0x004fca0000000000 */
[----:B------:R-:W-:Y:S01]  /*00d0*/  STG.E desc[UR4][R2.64], R5 ;  /* 0x0000000502007986 */ /* 0x000fe2000c101904 */
[----:B------:R-:W-:Y:S05]  /*00e0*/  EXIT ;  /* 0x000000000000794d */ /* 0x000fea0003800000 */
.L_x_1:
        /* <DEDUP_REMOVED lines=9> */
.L_x_3:


//--------------------- .nv.shared.reserved.0     --------------------------
	.section	.nv.shared.reserved.0,"aw",@nobits
	.weak		__nv_reservedSMEM_offset_0_alias
	.size		__nv_reservedSMEM_offset_0_alias, 0, 64
	.other		__nv_reservedSMEM_offset_0_alias,@"STO_CUDA_RESERVED_SHARED STV_DEFAULT"
__nv_reservedSMEM_offset_0_alias:
	.zero		0
	.zero		64


//--------------------- .nv.constant0._Z18uncoalesced_accessPfi --------------------------
	.section	.nv.constant0._Z18uncoalesced_accessPfi,"a",@progbits
	.sectionflags	@""
	.align	4
.nv.constant0._Z18uncoalesced_accessPfi:
	.zero		908


//--------------------- .nv.constant0._Z16coalesced_accessPfi --------------------------
	.section	.nv.constant0._Z16coalesced_accessPfi,"a",@progbits
	.sectionflags	@""
	.align	4
.nv.constant0._Z16coalesced_accessPfi:
	.zero		908


//--------------------- SYMBOLS --------------------------

	.type		.nv.reservedSmem.offset0,@object
	.size		.nv.reservedSmem.offset0,0x4
